//
// Generated by NVIDIA NVVM Compiler
//
// Compiler Build ID: CL-36424714
// Cuda compilation tools, release 13.0, V13.0.88
// Based on NVVM 20.0.0
//

.version 9.0
.target sm_100
.address_size 64

	// .globl	_Z11dot_productPiS_S_i
// _ZZ11dot_productPiS_S_iE12block_buffer has been demoted

.visible .entry _Z11dot_productPiS_S_i(
	.param .u64 .ptr .align 1 _Z11dot_productPiS_S_i_param_0,
	.param .u64 .ptr .align 1 _Z11dot_productPiS_S_i_param_1,
	.param .u64 .ptr .align 1 _Z11dot_productPiS_S_i_param_2,
	.param .u32 _Z11dot_productPiS_S_i_param_3
)
{
	.reg .pred 	%p<7>;
	.reg .b32 	%r<30>;
	.reg .b64 	%rd<12>;
	// demoted variable
	.shared .align 4 .b8 _ZZ11dot_productPiS_S_iE12block_buffer[8];
	ld.param.u64 	%rd3, [_Z11dot_productPiS_S_i_param_0];
	ld.param.u64 	%rd4, [_Z11dot_productPiS_S_i_param_1];
	ld.param.u64 	%rd5, [_Z11dot_productPiS_S_i_param_2];
	ld.param.u32 	%r13, [_Z11dot_productPiS_S_i_param_3];
	mov.u32 	%r1, %tid.x;
	shl.b32 	%r14, %r1, 2;
	mov.u32 	%r15, _ZZ11dot_productPiS_S_iE12block_buffer;
	add.s32 	%r2, %r15, %r14;
	mov.b32 	%r16, 0;
	st.shared.u32 	[%r2], %r16;
	mov.u32 	%r3, %ctaid.x;
	mov.u32 	%r29, %ntid.x;
	mad.lo.s32 	%r28, %r3, %r29, %r1;
	setp.ge.s32 	%p1, %r28, %r13;
	@%p1 bra 	$L__BB0_4;
	mov.u32 	%r18, %nctaid.x;
	mul.lo.s32 	%r6, %r29, %r18;
	cvta.to.global.u64 	%rd1, %rd3;
	cvta.to.global.u64 	%rd2, %rd4;
	mov.b32 	%r27, 0;
$L__BB0_2:
	mul.wide.s32 	%rd6, %r28, 4;
	add.s64 	%rd7, %rd1, %rd6;
	ld.global.u32 	%r19, [%rd7];
	add.s64 	%rd8, %rd2, %rd6;
	ld.global.u32 	%r20, [%rd8];
	mad.lo.s32 	%r27, %r20, %r19, %r27;
	add.s32 	%r28, %r28, %r6;
	setp.lt.s32 	%p2, %r28, %r13;
	@%p2 bra 	$L__BB0_2;
	st.shared.u32 	[%r2], %r27;
$L__BB0_4:
	bar.sync 	0;
	setp.lt.u32 	%p3, %r29, 2;
	@%p3 bra 	$L__BB0_8;
$L__BB0_5:
	shr.u32 	%r12, %r29, 1;
	setp.ge.u32 	%p4, %r1, %r12;
	@%p4 bra 	$L__BB0_7;
	shl.b32 	%r21, %r12, 2;
	add.s32 	%r22, %r2, %r21;
	ld.shared.u32 	%r23, [%r22];
	ld.shared.u32 	%r24, [%r2];
	add.s32 	%r25, %r24, %r23;
	st.shared.u32 	[%r2], %r25;
$L__BB0_7:
	bar.sync 	0;
	setp.gt.u32 	%p5, %r29, 3;
	mov.u32 	%r29, %r12;
	@%p5 bra 	$L__BB0_5;
$L__BB0_8:
	setp.ne.s32 	%p6, %r1, 0;
	@%p6 bra 	$L__BB0_10;
	ld.shared.u32 	%r26, [_ZZ11dot_productPiS_S_iE12block_buffer];
	cvta.to.global.u64 	%rd9, %rd5;
	mul.wide.u32 	%rd10, %r3, 4;
	add.s64 	%rd11, %rd9, %rd10;
	st.global.u32 	[%rd11], %r26;
$L__BB0_10:
	ret;

}


// ===== COMPILED SASS (sm_100) =====

	.target	sm_100

	.elftype	@"ET_EXEC"


//--------------------- .note.nv.tkinfo           --------------------------
	.section	.note.nv.tkinfo,"",@"SHT_NOTE"
	.sectionflags	@"SHF_NOTE_NV_TKINFO"
	.tkinfo
        /*0018*/ 	.word	0x00000002
        /*0030*/ 	.string	""
        /*0030*/ 	.string	"ptxas"
        /*0030*/ 	.string	"Cuda compilation tools, release 13.0, V13.0.88"
        /*0030*/ 	.string	"Build cuda_13.0.r13.0/compiler.36424714_0"
        /*0030*/ 	.string	"-arch sm_100 -m 64 "



//--------------------- .note.nv.cuinfo           --------------------------
	.section	.note.nv.cuinfo,"",@"SHT_NOTE"
	.sectionflags	@"SHF_NOTE_NV_CUINFO"
        /*0018*/ 	.short	0x0002
        /*001a*/ 	.short	0x0064
        /*001c*/ 	.short	0x0082
	.zero		2


//--------------------- .nv.info                  --------------------------
	.section	.nv.info,"",@"SHT_CUDA_INFO"
	.align	4


	//----- nvinfo : EIATTR_REGCOUNT
	.align		4
        /*0000*/ 	.byte	0x04, 0x2f
        /*0002*/ 	.short	(.L_1 - .L_0)
	.align		4
.L_0:
        /*0004*/ 	.word	index@(_Z11dot_productPiS_S_i)
        /*0008*/ 	.word	0x00000012


	//----- nvinfo : EIATTR_FRAME_SIZE
	.align		4
.L_1:
        /*000c*/ 	.byte	0x04, 0x11
        /*000e*/ 	.short	(.L_3 - .L_2)
	.align		4
.L_2:
        /*0010*/ 	.word	index@(_Z11dot_productPiS_S_i)
        /*0014*/ 	.word	0x00000000


	//----- nvinfo : EIATTR_MIN_STACK_SIZE
	.align		4
.L_3:
        /*0018*/ 	.byte	0x04, 0x12
        /*001a*/ 	.short	(.L_5 - .L_4)
	.align		4
.L_4:
        /*001c*/ 	.word	index@(_Z11dot_productPiS_S_i)
        /*0020*/ 	.word	0x00000000
.L_5:


//--------------------- .nv.compat                --------------------------
	.section	.nv.compat,"",@"SHT_CUDA_COMPAT_INFO"
	.align	4
        /*0000*/ 	.byte	0x02, 0x09, 0x00, 0x00, 0x02, 0x02, 0x01, 0x00, 0x02, 0x05, 0x05, 0x00, 0x03, 0x07, 0x01, 0x01
        /*0010*/ 	.byte	0x02, 0x03, 0x00, 0x00, 0x02, 0x06, 0x01, 0x00, 0x04, 0x0b, 0x08, 0x00, 0x09, 0x00, 0x00, 0x00
        /*0020*/ 	.byte	0x00, 0x00, 0x00, 0x00


//--------------------- .nv.info._Z11dot_productPiS_S_i --------------------------
	.section	.nv.info._Z11dot_productPiS_S_i,"",@"SHT_CUDA_INFO"
	.sectionflags	@""
	.align	4


	//----- nvinfo : EIATTR_CUDA_API_VERSION
	.align		4
        /*0000*/ 	.byte	0x04, 0x37
        /*0002*/ 	.short	(.L_7 - .L_6)
.L_6:
        /*0004*/ 	.word	0x00000082


	//----- nvinfo : EIATTR_KPARAM_INFO
	.align		4
.L_7:
        /*0008*/ 	.byte	0x04, 0x17
        /*000a*/ 	.short	(.L_9 - .L_8)
.L_8:
        /*000c*/ 	.word	0x00000000
        /*0010*/ 	.short	0x0003
        /*0012*/ 	.short	0x0018
        /*0014*/ 	.byte	0x00, 0xf0, 0x11, 0x00


	//----- nvinfo : EIATTR_KPARAM_INFO
	.align		4
.L_9:
        /*0018*/ 	.byte	0x04, 0x17
        /*001a*/ 	.short	(.L_11 - .L_10)
.L_10:
        /*001c*/ 	.word	0x00000000
        /*0020*/ 	.short	0x0002
        /*0022*/ 	.short	0x0010
        /*0024*/ 	.byte	0x00, 0xf5, 0x21, 0x00


	//----- nvinfo : EIATTR_KPARAM_INFO
	.align		4
.L_11:
        /*0028*/ 	.byte	0x04, 0x17
        /*002a*/ 	.short	(.L_13 - .L_12)
.L_12:
        /*002c*/ 	.word	0x00000000
        /*0030*/ 	.short	0x0001
        /*0032*/ 	.short	0x0008
        /*0034*/ 	.byte	0x00, 0xf5, 0x21, 0x00


	//----- nvinfo : EIATTR_KPARAM_INFO
	.align		4
.L_13:
        /*0038*/ 	.byte	0x04, 0x17
        /*003a*/ 	.short	(.L_15 - .L_14)
.L_14:
        /*003c*/ 	.word	0x00000000
        /*0040*/ 	.short	0x0000
        /*0042*/ 	.short	0x0000
        /*0044*/ 	.byte	0x00, 0xf5, 0x21, 0x00


	//----- nvinfo : EIATTR_SPARSE_MMA_MASK
	.align		4
.L_15:
        /*0048*/ 	.byte	0x03, 0x50
        /*004a*/ 	.short	0x0000


	//----- nvinfo : EIATTR_MAXREG_COUNT
	.align		4
        /*004c*/ 	.byte	0x03, 0x1b
        /*004e*/ 	.short	0x00ff


	//----- nvinfo : EIATTR_NUM_BARRIERS
	.align		4
        /*0050*/ 	.byte	0x02, 0x4c
        /*0052*/ 	.byte	0x01
	.zero		1


	//----- nvinfo : EIATTR_MERCURY_ISA_VERSION
	.align		4
        /*0054*/ 	.byte	0x03, 0x5f
        /*0056*/ 	.short	0x0101


	//----- nvinfo : EIATTR_VRC_CTA_INIT_COUNT
	.align		4
        /*0058*/ 	.byte	0x02, 0x4a
	.zero		1
	.zero		1


	//----- nvinfo : EIATTR_EXIT_INSTR_OFFSETS
	.align		4
        /*005c*/ 	.byte	0x04, 0x1c
        /*005e*/ 	.short	(.L_17 - .L_16)


	//   ....[0]....
.L_16:
        /*0060*/ 	.word	0x00000310


	//   ....[1]....
        /*0064*/ 	.word	0x00000390


	//----- nvinfo : EIATTR_CRS_STACK_SIZE
	.align		4
.L_17:
        /*0068*/ 	.byte	0x04, 0x1e
        /*006a*/ 	.short	(.L_19 - .L_18)
.L_18:
        /*006c*/ 	.word	0x00000000


	//----- nvinfo : EIATTR_CBANK_PARAM_SIZE
	.align		4
.L_19:
        /*0070*/ 	.byte	0x03, 0x19
        /*0072*/ 	.short	0x001c


	//----- nvinfo : EIATTR_PARAM_CBANK
	.align		4
        /*0074*/ 	.byte	0x04, 0x0a
        /*0076*/ 	.short	(.L_21 - .L_20)
	.align		4
.L_20:
        /*0078*/ 	.word	index@(.nv.constant0._Z11dot_productPiS_S_i)
        /*007c*/ 	.short	0x0380
        /*007e*/ 	.short	0x001c


	//----- nvinfo : EIATTR_SW_WAR
	.align		4
.L_21:
        /*0080*/ 	.byte	0x04, 0x36
        /*0082*/ 	.short	(.L_23 - .L_22)
.L_22:
        /*0084*/ 	.word	0x00000008
.L_23:


//--------------------- .nv.callgraph             --------------------------
	.section	.nv.callgraph,"",@"SHT_CUDA_CALLGRAPH"
	.align	4
	.sectionentsize	8
	.align		4
        /*0000*/ 	.word	0x00000000
	.align		4
        /*0004*/ 	.word	0xffffffff
	.align		4
        /*0008*/ 	.word	0x00000000
	.align		4
        /*000c*/ 	.word	0xfffffffe
	.align		4
        /*0010*/ 	.word	0x00000000
	.align		4
        /*0014*/ 	.word	0xfffffffd
	.align		4
        /*0018*/ 	.word	0x00000000
	.align		4
        /*001c*/ 	.word	0xfffffffc


//--------------------- .text._Z11dot_productPiS_S_i --------------------------
	.section	.text._Z11dot_productPiS_S_i,"ax",@progbits
	.align	128
        .global         _Z11dot_productPiS_S_i
        .type           _Z11dot_productPiS_S_i,@function
        .size           _Z11dot_productPiS_S_i,(.L_x_7 - _Z11dot_productPiS_S_i)
        .other          _Z11dot_productPiS_S_i,@"STO_CUDA_ENTRY STV_DEFAULT"
_Z11dot_productPiS_S_i:
.text._Z11dot_productPiS_S_i:
[----:B------:R-:W-:Y:S08]  /*0000*/  LDC R1, c[0x0][0x37c] ;  /* 0x0000df00ff017b82 */ /* 0x000ff00000000800 */
[----:B------:R-:W0:Y:S01]  /*0010*/  S2UR UR5, SR_CgaCtaId ;  /* 0x00000000000579c3 */ /* 0x000e220000008800 */
[----:B------:R-:W1:Y:S01]  /*0020*/  S2R R12, SR_TID.X ;  /* 0x00000000000c7919 */ /* 0x000e620000002100 */
[----:B------:R-:W2:Y:S01]  /*0030*/  LDCU UR8, c[0x0][0x360] ;  /* 0x00006c00ff0877ac */ /* 0x000ea20008000800 */
[----:B------:R-:W-:Y:S01]  /*0040*/  BSSY.RECONVERGENT B0, `(.L_x_0) ;  /* 0x000001d000007945 */ /* 0x000fe20003800200 */
[----:B------:R-:W3:Y:S01]  /*0050*/  S2R R15, SR_CTAID.X ;  /* 0x00000000000f7919 */ /* 0x000ee20000002500 */
[----:B------:R-:W-:Y:S01]  /*0060*/  UMOV UR4, 0x400 ;  /* 0x0000040000047882 */ /* 0x000fe20000000000 */
[----:B------:R-:W4:Y:S01]  /*0070*/  LDCU.64 UR6, c[0x0][0x358] ;  /* 0x00006b00ff0677ac */ /* 0x000f220008000a00 */
[----:B--2---:R-:W-:Y:S01]  /*0080*/  IMAD.U32 R10, RZ, RZ, UR8 ;  /* 0x00000008ff0a7e24 */ /* 0x004fe2000f8e00ff */
[----:B0-----:R-:W-:Y:S01]  /*0090*/  ULEA UR4, UR5, UR4, 0x18 ;  /* 0x0000000405047291 */ /* 0x001fe2000f8ec0ff */
[----:B------:R-:W0:Y:S05]  /*00a0*/  LDCU UR5, c[0x0][0x398] ;  /* 0x00007300ff0577ac */ /* 0x000e2a0008000800 */
[----:B-1----:R-:W-:Y:S01]  /*00b0*/  LEA R0, R12, UR4, 0x2 ;  /* 0x000000040c007c11 */ /* 0x002fe2000f8e10ff */
[----:B---3--:R-:W-:-:S04]  /*00c0*/  IMAD R2, R15, UR8, R12 ;  /* 0x000000080f027c24 */ /* 0x008fc8000f8e020c */
[----:B------:R1:W-:Y:S01]  /*00d0*/  STS [R0], RZ ;  /* 0x000000ff00007388 */ /* 0x0003e20000000800 */
[----:B0-----:R-:W-:-:S13]  /*00e0*/  ISETP.GE.AND P0, PT, R2, UR5, PT ;  /* 0x0000000502007c0c */ /* 0x001fda000bf06270 */
[----:B-1--4-:R-:W-:Y:S05]  /*00f0*/  @P0 BRA `(.L_x_1) ;  /* 0x0000000000440947 */ /* 0x012fea0003800000 */
[----:B------:R-:W0:Y:S01]  /*0100*/  LDC.64 R6, c[0x0][0x380] ;  /* 0x0000e000ff067b82 */ /* 0x000e220000000a00 */
[----:B------:R-:W1:Y:S01]  /*0110*/  LDCU UR4, c[0x0][0x370] ;  /* 0x00006e00ff0477ac */ /* 0x000e620008000800 */
[----:B------:R-:W-:Y:S01]  /*0120*/  BSSY.RECONVERGENT B1, `(.L_x_2) ;  /* 0x000000d000017945 */ /* 0x000fe20003800200 */
[----:B------:R-:W-:Y:S01]  /*0130*/  MOV R11, R2 ;  /* 0x00000002000b7202 */ /* 0x000fe20000000f00 */
[----:B------:R-:W-:-:S04]  /*0140*/  IMAD.MOV.U32 R13, RZ, RZ, RZ ;  /* 0x000000ffff0d7224 */ /* 0x000fc800078e00ff */
[----:B------:R-:W2:Y:S01]  /*0150*/  LDC.64 R8, c[0x0][0x388] ;  /* 0x0000e200ff087b82 */ /* 0x000ea20000000a00 */
[----:B-1----:R-:W-:-:S07]  /*0160*/  IMAD R14, R10, UR4, RZ ;  /* 0x000000040a0e7c24 */ /* 0x002fce000f8e02ff */
.L_x_3:
[----:B0-----:R-:W-:-:S04]  /*0170*/  IMAD.WIDE R2, R11, 0x4, R6 ;  /* 0x000000040b027825 */ /* 0x001fc800078e0206 */
[----:B--2---:R-:W-:Y:S02]  /*0180*/  IMAD.WIDE R4, R11, 0x4, R8 ;  /* 0x000000040b047825 */ /* 0x004fe400078e0208 */
[----:B------:R-:W2:Y:S04]  /*0190*/  LDG.E R2, desc[UR6][R2.64] ;  /* 0x0000000602027981 */ /* 0x000ea8000c1e1900 */
[----:B------:R-:W2:Y:S01]  /*01a0*/  LDG.E R4, desc[UR6][R4.64] ;  /* 0x0000000604047981 */ /* 0x000ea2000c1e1900 */
[----:B------:R-:W-:-:S04]  /*01b0*/  IADD3 R11, PT, PT, R14, R11, RZ ;  /* 0x0000000b0e0b7210 */ /* 0x000fc80007ffe0ff */
[----:B------:R-:W-:Y:S01]  /*01c0*/  ISETP.GE.AND P0, PT, R11, UR5, PT ;  /* 0x000000050b007c0c */ /* 0x000fe2000bf06270 */
[----:B--2---:R-:W-:-:S12]  /*01d0*/  IMAD R13, R2, R4, R13 ;  /* 0x00000004020d7224 */ /* 0x004fd800078e020d */
[----:B------:R-:W-:Y:S05]  /*01e0*/  @!P0 BRA `(.L_x_3) ;  /* 0xfffffffc00e08947 */ /* 0x000fea000383ffff */
[----:B------:R-:W-:Y:S05]  /*01f0*/  BSYNC.RECONVERGENT B1 ;  /* 0x0000000000017941 */ /* 0x000fea0003800200 */
.L_x_2:
[----:B------:R0:W-:Y:S02]  /*0200*/  STS [R0], R13 ;  /* 0x0000000d00007388 */ /* 0x0001e40000000800 */
.L_x_1:
[----:B------:R-:W-:Y:S05]  /*0210*/  BSYNC.RECONVERGENT B0 ;  /* 0x0000000000007941 */ /* 0x000fea0003800200 */
.L_x_0:
[----:B------:R-:W-:Y:S01]  /*0220*/  BAR.SYNC.DEFER_BLOCKING 0x0 ;  /* 0x0000000000007b1d */ /* 0x000fe20000010000 */
[----:B------:R-:W-:Y:S02]  /*0230*/  ISETP.GE.U32.AND P1, PT, R10, 0x2, PT ;  /* 0x000000020a00780c */ /* 0x000fe40003f26070 */
[----:B------:R-:W-:-:S11]  /*0240*/  ISETP.NE.AND P0, PT, R12, RZ, PT ;  /* 0x000000ff0c00720c */ /* 0x000fd60003f05270 */
[----:B------:R-:W-:Y:S05]  /*0250*/  @!P1 BRA `(.L_x_4) ;  /* 0x00000000002c9947 */ /* 0x000fea0003800000 */
.L_x_5:
[----:B------:R-:W-:-:S04]  /*0260*/  SHF.R.U32.HI R5, RZ, 0x1, R10 ;  /* 0x00000001ff057819 */ /* 0x000fc8000001160a */
[----:B------:R-:W-:-:S13]  /*0270*/  ISETP.GE.U32.AND P1, PT, R12, R5, PT ;  /* 0x000000050c00720c */ /* 0x000fda0003f26070 */
[----:B------:R-:W-:Y:S01]  /*0280*/  @!P1 IMAD R2, R5, 0x4, R0 ;  /* 0x0000000405029824 */ /* 0x000fe200078e0200 */
[----:B------:R-:W-:Y:S05]  /*0290*/  @!P1 LDS R3, [R0] ;  /* 0x0000000000039984 */ /* 0x000fea0000000800 */
[----:B------:R-:W1:Y:S02]  /*02a0*/  @!P1 LDS R2, [R2] ;  /* 0x0000000002029984 */ /* 0x000e640000000800 */
[----:B-1----:R-:W-:-:S05]  /*02b0*/  @!P1 IADD3 R3, PT, PT, R2, R3, RZ ;  /* 0x0000000302039210 */ /* 0x002fca0007ffe0ff */
[----:B------:R1:W-:Y:S01]  /*02c0*/  @!P1 STS [R0], R3 ;  /* 0x0000000300009388 */ /* 0x0003e20000000800 */
[----:B------:R-:W-:Y:S01]  /*02d0*/  BAR.SYNC.DEFER_BLOCKING 0x0 ;  /* 0x0000000000007b1d */ /* 0x000fe20000010000 */
[----:B------:R-:W-:Y:S01]  /*02e0*/  ISETP.GT.U32.AND P1, PT, R10, 0x3, PT ;  /* 0x000000030a00780c */ /* 0x000fe20003f24070 */
[----:B------:R-:W-:-:S12]  /*02f0*/  IMAD.MOV.U32 R10, RZ, RZ, R5 ;  /* 0x000000ffff0a7224 */ /* 0x000fd800078e0005 */
[----:B-1----:R-:W-:Y:S05]  /*0300*/  @P1 BRA `(.L_x_5) ;  /* 0xfffffffc00d41947 */ /* 0x002fea000383ffff */
.L_x_4:
[----:B------:R-:W-:Y:S05]  /*0310*/  @P0 EXIT ;  /* 0x000000000000094d */ /* 0x000fea0003800000 */
[----:B------:R-:W1:Y:S01]  /*0320*/  S2UR UR5, SR_CgaCtaId ;  /* 0x00000000000579c3 */ /* 0x000e620000008800 */
[----:B------:R-:W-:-:S07]  /*0330*/  UMOV UR4, 0x400 ;  /* 0x0000040000047882 */ /* 0x000fce0000000000 */
[----:B------:R-:W2:Y:S01]  /*0340*/  LDC.64 R2, c[0x0][0x390] ;  /* 0x0000e400ff027b82 */ /* 0x000ea20000000a00 */
[----:B-1----:R-:W-:Y:S01]  /*0350*/  ULEA UR4, UR5, UR4, 0x18 ;  /* 0x0000000405047291 */ /* 0x002fe2000f8ec0ff */
[----:B--2---:R-:W-:-:S08]  /*0360*/  IMAD.WIDE.U32 R2, R15, 0x4, R2 ;  /* 0x000000040f027825 */ /* 0x004fd000078e0002 */
[----:B------:R-:W1:Y:S04]  /*0370*/  LDS R5, [UR4] ;  /* 0x00000004ff057984 */ /* 0x000e680008000800 */
[----:B-1----:R-:W-:Y:S01]  /*0380*/  STG.E desc[UR6][R2.64], R5 ;  /* 0x0000000502007986 */ /* 0x002fe2000c101906 */
[----:B------:R-:W-:Y:S05]  /*0390*/  EXIT ;  /* 0x000000000000794d */ /* 0x000fea0003800000 */
.L_x_6:
[----:B------:R-:W-:-:S00]  /*03a0*/  BRA `(.L_x_6) ;  /* 0xfffffffc00fc7947 */ /* 0x000fc0000383ffff */
[----:B------:R-:W-:-:S00]  /*03b0*/  NOP ;  /* 0x0000000000007918 */ /* 0x000fc00000000000 */
        /* <DEDUP_REMOVED lines=12> */
.L_x_7:


//--------------------- .nv.shared._Z11dot_productPiS_S_i --------------------------
	.section	.nv.shared._Z11dot_productPiS_S_i,"aw",@nobits
	.sectionflags	@""
	.align	4
.nv.shared._Z11dot_productPiS_S_i:
	.zero		1032


//--------------------- .nv.shared.reserved.0     --------------------------
	.section	.nv.shared.reserved.0,"aw",@nobits
	.weak		__nv_reservedSMEM_offset_0_alias
	.size		__nv_reservedSMEM_offset_0_alias, 0, 64
	.other		__nv_reservedSMEM_offset_0_alias,@"STO_CUDA_RESERVED_SHARED STV_DEFAULT"
__nv_reservedSMEM_offset_0_alias:
	.zero		0
	.zero		64


//--------------------- .nv.constant0._Z11dot_productPiS_S_i --------------------------
	.section	.nv.constant0._Z11dot_productPiS_S_i,"a",@progbits
	.sectionflags	@""
	.align	4
.nv.constant0._Z11dot_productPiS_S_i:
	.zero		924


//--------------------- SYMBOLS --------------------------

	.type		.nv.reservedSmem.offset0,@object
	.size		.nv.reservedSmem.offset0,0x4
	.type		.nv.reservedSmem.cap,@object
	.size		.nv.reservedSmem.cap,0x4
